	.headerflags	@"EF_CUDA_TEXMODE_UNIFIED EF_CUDA_64BIT_ADDRESS EF_CUDA_ACCELERATORS EF_CUDA_SM90 EF_CUDA_VIRTUAL_SM(EF_CUDA_SM90)"
	.elftype	@"ET_EXEC"


//--------------------- .nv.info                  --------------------------
	.section	.nv.info,"",@"SHT_CUDA_INFO"
	.align	4


	//----- nvinfo : EIATTR_REGCOUNT
	.align		4
        /*0000*/ 	.byte	0x04, 0x2f
        /*0002*/ 	.short	(.L_2 - .L_1)
	.align		4
.L_1:
        /*0004*/ 	.word	index@(triton_poi_fused_add_elu_12)
        /*0008*/ 	.word	0x00000011


	//----- nvinfo : EIATTR_MIN_STACK_SIZE
	.align		4
.L_2:
        /*000c*/ 	.byte	0x04, 0x12
        /*000e*/ 	.short	(.L_4 - .L_3)
	.align		4
.L_3:
        /*0010*/ 	.word	index@(triton_poi_fused_add_elu_12)
        /*0014*/ 	.word	0x00000000


	//----- nvinfo : EIATTR_FRAME_SIZE
	.align		4
.L_4:
        /*0018*/ 	.byte	0x04, 0x11
        /*001a*/ 	.short	(.L_6 - .L_5)
	.align		4
.L_5:
        /*001c*/ 	.word	index@(triton_poi_fused_add_elu_12)
        /*0020*/ 	.word	0x00000000


	//----- nvinfo : EIATTR_MIN_STACK_SIZE
	.align		4
.L_6:
        /*0024*/ 	.byte	0x04, 0x12
        /*0026*/ 	.short	(.L_8 - .L_7)
	.align		4
.L_7:
        /*0028*/ 	.word	index@(triton_poi_fused_add_elu_12)
        /*002c*/ 	.word	0x00000000
.L_8:


//--------------------- .nv.info.triton_poi_fused_add_elu_12 --------------------------
	.section	.nv.info.triton_poi_fused_add_elu_12,"",@"SHT_CUDA_INFO"
	.sectionflags	@""
	.align	4


	//----- nvinfo : EIATTR_CUDA_API_VERSION
	.align		4
        /*0000*/ 	.byte	0x04, 0x37
        /*0002*/ 	.short	(.L_10 - .L_9)
.L_9:
        /*0004*/ 	.word	0x0000007c


	//----- nvinfo : EIATTR_KPARAM_INFO
	.align		4
.L_10:
        /*0008*/ 	.byte	0x04, 0x17
        /*000a*/ 	.short	(.L_12 - .L_11)
.L_11:
        /*000c*/ 	.word	0x00000000
        /*0010*/ 	.short	0x0003
        /*0012*/ 	.short	0x0018
        /*0014*/ 	.byte	0x00, 0xf0, 0x11, 0x00


	//----- nvinfo : EIATTR_KPARAM_INFO
	.align		4
.L_12:
        /*0018*/ 	.byte	0x04, 0x17
        /*001a*/ 	.short	(.L_14 - .L_13)
.L_13:
        /*001c*/ 	.word	0x00000000
        /*0020*/ 	.short	0x0002
        /*0022*/ 	.short	0x0010
        /*0024*/ 	.byte	0x00, 0xf4, 0x21, 0x00


	//----- nvinfo : EIATTR_KPARAM_INFO
	.align		4
.L_14:
        /*0028*/ 	.byte	0x04, 0x17
        /*002a*/ 	.short	(.L_16 - .L_15)
.L_15:
        /*002c*/ 	.word	0x00000000
        /*0030*/ 	.short	0x0001
        /*0032*/ 	.short	0x0008
        /*0034*/ 	.byte	0x00, 0xf4, 0x21, 0x00


	//----- nvinfo : EIATTR_KPARAM_INFO
	.align		4
.L_16:
        /*0038*/ 	.byte	0x04, 0x17
        /*003a*/ 	.short	(.L_18 - .L_17)
.L_17:
        /*003c*/ 	.word	0x00000000
        /*0040*/ 	.short	0x0000
        /*0042*/ 	.short	0x0000
        /*0044*/ 	.byte	0x00, 0xf4, 0x21, 0x00


	//----- nvinfo : EIATTR_SPARSE_MMA_MASK
	.align		4
.L_18:
        /*0048*/ 	.byte	0x03, 0x50
        /*004a*/ 	.short	0x0000


	//----- nvinfo : EIATTR_MAXREG_COUNT
	.align		4
        /*004c*/ 	.byte	0x03, 0x1b
        /*004e*/ 	.short	0x00ff


	//----- nvinfo : EIATTR_EXIT_INSTR_OFFSETS
	.align		4
        /*0050*/ 	.byte	0x04, 0x1c
        /*0052*/ 	.short	(.L_20 - .L_19)


	//   ....[0]....
.L_19:
        /*0054*/ 	.word	0x00000490


	//----- nvinfo : EIATTR_REQNTID
	.align		4
.L_20:
        /*0058*/ 	.byte	0x04, 0x10
        /*005a*/ 	.short	(.L_22 - .L_21)
.L_21:
        /*005c*/ 	.word	0x00000080
        /*0060*/ 	.word	0x00000001
        /*0064*/ 	.word	0x00000001


	//----- nvinfo : EIATTR_CBANK_PARAM_SIZE
	.align		4
.L_22:
        /*0068*/ 	.byte	0x03, 0x19
        /*006a*/ 	.short	0x001c


	//----- nvinfo : EIATTR_PARAM_CBANK
	.align		4
        /*006c*/ 	.byte	0x04, 0x0a
        /*006e*/ 	.short	(.L_24 - .L_23)
	.align		4
.L_23:
        /*0070*/ 	.word	index@(.nv.constant0.triton_poi_fused_add_elu_12)
        /*0074*/ 	.short	0x0210
        /*0076*/ 	.short	0x001c


	//----- nvinfo : EIATTR_SW_WAR
	.align		4
.L_24:
        /*0078*/ 	.byte	0x04, 0x36
        /*007a*/ 	.short	(.L_26 - .L_25)
.L_25:
        /*007c*/ 	.word	0x00000008
.L_26:


//--------------------- .nv.callgraph             --------------------------
	.section	.nv.callgraph,"",@"SHT_CUDA_CALLGRAPH"
	.align	4
	.sectionentsize	8
	.align		4
        /*0000*/ 	.word	0x00000000
	.align		4
        /*0004*/ 	.word	0xffffffff
	.align		4
        /*0008*/ 	.word	0x00000000
	.align		4
        /*000c*/ 	.word	0xfffffffe
	.align		4
        /*0010*/ 	.word	0x00000000
	.align		4
        /*0014*/ 	.word	0xfffffffd
	.align		4
        /*0018*/ 	.word	0x00000000
	.align		4
        /*001c*/ 	.word	0xfffffffc


//--------------------- .nv.constant4             --------------------------
	.section	.nv.constant4,"a",@progbits
	.align	8
	.align		8
.nv.constant4:
        /*0000*/ 	.dword	_$_str


//--------------------- .text.triton_poi_fused_add_elu_12 --------------------------
	.section	.text.triton_poi_fused_add_elu_12,"ax",@progbits
	.align	128
        .global         triton_poi_fused_add_elu_12
        .type           triton_poi_fused_add_elu_12,@function
        .size           triton_poi_fused_add_elu_12,(.L_x_1 - triton_poi_fused_add_elu_12)
        .other          triton_poi_fused_add_elu_12,@"STO_CUDA_ENTRY STV_DEFAULT"
triton_poi_fused_add_elu_12:
.text.triton_poi_fused_add_elu_12:
[----:B------:R-:W-:Y:S01]  /*0000*/  LDC R1, c[0x0][0x28] ;  /* 0x00000a00ff017b82 */ /* 0x000fe20000000800 */
[----:B------:R-:W1:Y:S07]  /*0010*/  S2R R0, SR_TID.X ;  /* 0x0000000000007919 */ /* 0x000e6e0000002100 */
[----:B------:R-:W2:Y:S01]  /*0020*/  LDC.64 R2, c[0x0][0x218] ;  /* 0x00008600ff027b82 */ /* 0x000ea20000000a00 */
[----:B------:R-:W-:Y:S01]  /*0030*/  ULDC.64 UR4, c[0x0][0x208] ;  /* 0x0000820000047ab9 */ /* 0x000fe20000000a00 */
[----:B------:R-:W3:Y:S01]  /*0040*/  S2R R5, SR_CTAID.X ;  /* 0x0000000000057919 */ /* 0x000ee20000002500 */
[----:B-1----:R-:W-:-:S04]  /*0050*/  SHF.L.U32 R0, R0, 0x1, RZ ;  /* 0x0000000100007819 */ /* 0x002fc800000006ff */
[----:B------:R-:W-:-:S04]  /*0060*/  LOP3.LUT R0, R0, 0xfe, RZ, 0xc0, !PT ;  /* 0x000000fe00007812 */ /* 0x000fc800078ec0ff */
[----:B---3--:R-:W-:Y:S02]  /*0070*/  LEA R0, R5, R0, 0x8 ;  /* 0x0000000005007211 */ /* 0x008fe400078e40ff */
[----:B------:R-:W1:Y:S03]  /*0080*/  LDC.64 R4, c[0x0][0x210] ;  /* 0x00008400ff047b82 */ /* 0x000e660000000a00 */
[----:B--2---:R-:W-:-:S06]  /*0090*/  IMAD.WIDE R2, R0, 0x4, R2 ;  /* 0x0000000400027825 */ /* 0x004fcc00078e0202 */
[----:B------:R-:W2:Y:S01]  /*00a0*/  LDG.E.64 R2, desc[UR4][R2.64] ;  /* 0x0000000402027981 */ /* 0x000ea2000c1e1b00 */
[----:B-1----:R-:W-:-:S06]  /*00b0*/  IMAD.WIDE R4, R0, 0x4, R4 ;  /* 0x0000000400047825 */ /* 0x002fcc00078e0204 */
[----:B------:R-:W3:Y:S01]  /*00c0*/  LDG.E.64 R4, desc[UR4][R4.64] ;  /* 0x0000000404047981 */ /* 0x000ee2000c1e1b00 */
[----:B------:R-:W-:Y:S01]  /*00d0*/  HFMA2.MMA R13, -RZ, RZ, 0.83837890625, -4044 ;  /* 0x3ab5ebe6ff0d7435 */ /* 0x000fe200000001ff */
[C---:B--2---:R-:W-:Y:S01]  /*00e0*/  FMUL R6, R2.reuse, 1.4426950216293334961 ;  /* 0x3fb8aa3b02067820 */ /* 0x044fe20000400000 */
[C---:B------:R-:W-:Y:S01]  /*00f0*/  FMUL R8, R3.reuse, 1.4426950216293334961 ;  /* 0x3fb8aa3b03087820 */ /* 0x040fe20000400000 */
[----:B------:R-:W-:Y:S01]  /*0100*/  FADD.FTZ R7, |R2|, -RZ ;  /* 0x800000ff02077221 */ /* 0x000fe20000010200 */
[----:B------:R-:W-:-:S03]  /*0110*/  FADD.FTZ R9, |R3|, -RZ ;  /* 0x800000ff03097221 */ /* 0x000fc60000010200 */
[----:B------:R-:W1:Y:S01]  /*0120*/  FRND R6, R6 ;  /* 0x0000000600067307 */ /* 0x000e620000201000 */
[----:B------:R-:W-:Y:S02]  /*0130*/  FSETP.GEU.AND P0, PT, R7, 0.40999999642372131348, PT ;  /* 0x3ed1eb850700780b */ /* 0x000fe40003f0e000 */
[----:B------:R-:W-:-:S05]  /*0140*/  FSETP.GEU.AND P1, PT, R9, 0.40999999642372131348, PT ;  /* 0x3ed1eb850900780b */ /* 0x000fca0003f2e000 */
[----:B------:R-:W2:Y:S01]  /*0150*/  FRND R8, R8 ;  /* 0x0000000800087307 */ /* 0x000ea20000201000 */
[----:B-1----:R-:W-:Y:S02]  /*0160*/  FSEL R7, R6, RZ, P0 ;  /* 0x000000ff06077208 */ /* 0x002fe40000000000 */
[----:B------:R-:W-:Y:S02]  /*0170*/  FSETP.NEU.AND P0, PT, R3, RZ, PT ;  /* 0x000000ff0300720b */ /* 0x000fe40003f0d000 */
[C---:B------:R-:W-:Y:S01]  /*0180*/  FSETP.NEU.AND P4, PT, R7.reuse, 128, PT ;  /* 0x430000000700780b */ /* 0x040fe20003f8d000 */
[----:B------:R-:W-:Y:S01]  /*0190*/  FFMA.FTZ R12, -R7, 0.693145751953125, R2 ;  /* 0x3f317200070c7823 */ /* 0x000fe20000010102 */
[----:B--2---:R-:W-:-:S03]  /*01a0*/  FSEL R10, R8, RZ, P1 ;  /* 0x000000ff080a7208 */ /* 0x004fc60000800000 */
[C---:B------:R-:W-:Y:S01]  /*01b0*/  FFMA.FTZ R12, -R7.reuse, 1.428606765330187045e-06, R12 ;  /* 0x35bfbe8e070c7823 */ /* 0x040fe2000001010c */
[----:B------:R-:W-:Y:S02]  /*01c0*/  FSEL R6, R7, 127, P4 ;  /* 0x42fe000007067808 */ /* 0x000fe40002000000 */
[C---:B------:R-:W-:Y:S01]  /*01d0*/  FSETP.NEU.AND P2, PT, R10.reuse, 128, PT ;  /* 0x430000000a00780b */ /* 0x040fe20003f4d000 */
[----:B------:R-:W-:Y:S01]  /*01e0*/  FFMA.FTZ R9, -R10, 0.693145751953125, R3 ;  /* 0x3f3172000a097823 */ /* 0x000fe20000010103 */
[----:B------:R-:W-:Y:S01]  /*01f0*/  MUFU.EX2 R7, R6 ;  /* 0x0000000600077308 */ /* 0x000fe20000000800 */
[----:B------:R-:W-:Y:S02]  /*0200*/  FSETP.NEU.AND P1, PT, R2, RZ, PT ;  /* 0x000000ff0200720b */ /* 0x000fe40003f2d000 */
[----:B------:R-:W-:Y:S01]  /*0210*/  FFMA.FTZ R11, -R10, 1.428606765330187045e-06, R9 ;  /* 0x35bfbe8e0a0b7823 */ /* 0x000fe20000010109 */
[----:B------:R-:W-:Y:S01]  /*0220*/  FFMA.FTZ R9, R12, R13, 0.0083824126049876213074 ;  /* 0x3c0956630c097423 */ /* 0x000fe2000001000d */
[----:B------:R-:W-:-:S02]  /*0230*/  FSEL R10, R10, 127, P2 ;  /* 0x42fe00000a0a7808 */ /* 0x000fc40001000000 */
[C---:B------:R-:W-:Y:S01]  /*0240*/  FFMA.FTZ R8, R11.reuse, R13, 0.0083824126049876213074 ;  /* 0x3c0956630b087423 */ /* 0x040fe2000001000d */
[----:B------:R-:W-:Y:S01]  /*0250*/  FFMA.FTZ R9, R12, R9, 0.041667830199003219604 ;  /* 0x3d2aabe30c097423 */ /* 0x000fe20000010009 */
[----:B------:R-:W-:Y:S02]  /*0260*/  FSETP.GT.AND P3, PT, R10, 128, PT ;  /* 0x430000000a00780b */ /* 0x000fe40003f64000 */
[C---:B------:R-:W-:Y:S01]  /*0270*/  FFMA.FTZ R14, R11.reuse, R8, 0.041667830199003219604 ;  /* 0x3d2aabe30b0e7423 */ /* 0x040fe20000010008 */
[C---:B------:R-:W-:Y:S01]  /*0280*/  FFMA.FTZ R9, R12.reuse, R9, 0.16666397452354431152 ;  /* 0x3e2aa9f60c097423 */ /* 0x040fe20000010009 */
[----:B------:R-:W1:Y:S02]  /*0290*/  MUFU.EX2 R8, R10 ;  /* 0x0000000a00087308 */ /* 0x000e640000000800 */
[----:B------:R-:W-:Y:S01]  /*02a0*/  FFMA.FTZ R14, R11, R14, 0.16666397452354431152 ;  /* 0x3e2aa9f60b0e7423 */ /* 0x000fe2000001000e */
[----:B------:R-:W-:-:S03]  /*02b0*/  FFMA.FTZ R9, R12, R9, 0.49999994039535522461 ;  /* 0x3efffffe0c097423 */ /* 0x000fc60000010009 */
[----:B------:R-:W-:Y:S01]  /*02c0*/  FFMA.FTZ R14, R11, R14, 0.49999994039535522461 ;  /* 0x3efffffe0b0e7423 */ /* 0x000fe2000001000e */
[----:B------:R-:W-:-:S03]  /*02d0*/  FMUL R9, R12, R9 ;  /* 0x000000090c097220 */ /* 0x000fc60000400000 */
[----:B------:R-:W-:Y:S01]  /*02e0*/  FMUL R14, R11, R14 ;  /* 0x0000000e0b0e7220 */ /* 0x000fe20000400000 */
[----:B------:R-:W-:-:S03]  /*02f0*/  FFMA.FTZ R12, R12, R9, R12 ;  /* 0x000000090c0c7223 */ /* 0x000fc6000001000c */
[----:B------:R-:W-:Y:S01]  /*0300*/  FFMA.FTZ R11, R11, R14, R11 ;  /* 0x0000000e0b0b7223 */ /* 0x000fe2000001000b */
[----:B-1----:R-:W-:Y:S01]  /*0310*/  FADD R9, R8, -1 ;  /* 0xbf80000008097421 */ /* 0x002fe20000000000 */
[----:B------:R-:W-:-:S03]  /*0320*/  FADD R14, R7, -1 ;  /* 0xbf800000070e7421 */ /* 0x000fc60000000000 */
[----:B------:R-:W-:Y:S01]  /*0330*/  FFMA.FTZ R11, R8, R11, R9 ;  /* 0x0000000b080b7223 */ /* 0x000fe20000010009 */
[----:B------:R-:W-:Y:S01]  /*0340*/  FFMA.FTZ R7, R7, R12, R14 ;  /* 0x0000000c07077223 */ /* 0x000fe2000001000e */
[----:B------:R-:W1:Y:S02]  /*0350*/  LDC.64 R8, c[0x0][0x220] ;  /* 0x00008800ff087b82 */ /* 0x000e640000000a00 */
[----:B------:R-:W-:Y:S01]  /*0360*/  @!P2 FADD R11, R11, R11 ;  /* 0x0000000b0b0ba221 */ /* 0x000fe20000000000 */
[----:B------:R-:W-:Y:S01]  /*0370*/  @!P4 FADD R7, R7, R7 ;  /* 0x000000070707c221 */ /* 0x000fe20000000000 */
[----:B------:R-:W-:Y:S02]  /*0380*/  FSETP.GT.AND P4, PT, R6, 128, PT ;  /* 0x430000000600780b */ /* 0x000fe40003f84000 */
[----:B------:R-:W-:Y:S02]  /*0390*/  FSETP.GEU.AND P2, PT, R10, -25, PT ;  /* 0xc1c800000a00780b */ /* 0x000fe40003f4e000 */
[----:B------:R-:W-:Y:S01]  /*03a0*/  FSEL R10, R11, +INF , !P3 ;  /* 0x7f8000000b0a7808 */ /* 0x000fe20005800000 */
[----:B------:R-:W-:Y:S01]  /*03b0*/  FADD R11, R2, R2 ;  /* 0x00000002020b7221 */ /* 0x000fe20000000000 */
[----:B------:R-:W-:-:S02]  /*03c0*/  FSETP.GEU.AND P3, PT, R6, -25, PT ;  /* 0xc1c800000600780b */ /* 0x000fc40003f6e000 */
[----:B------:R-:W-:Y:S02]  /*03d0*/  FSEL R7, R7, +INF , !P4 ;  /* 0x7f80000007077808 */ /* 0x000fe40006000000 */
[----:B------:R-:W-:Y:S01]  /*03e0*/  FSEL R10, R10, -1, P2 ;  /* 0xbf8000000a0a7808 */ /* 0x000fe20001000000 */
[----:B------:R-:W-:Y:S01]  /*03f0*/  @!P0 FADD R10, R3, R3 ;  /* 0x00000003030a8221 */ /* 0x000fe20000000000 */
[----:B------:R-:W-:Y:S02]  /*0400*/  @P1 FSEL R11, R7, -1, P3 ;  /* 0xbf800000070b1808 */ /* 0x000fe40001800000 */
[C---:B------:R-:W-:Y:S02]  /*0410*/  FSETP.GT.AND P1, PT, R2.reuse, RZ, PT ;  /* 0x000000ff0200720b */ /* 0x040fe40003f24000 */
[----:B------:R-:W-:Y:S02]  /*0420*/  FSETP.GT.AND P0, PT, R3, RZ, PT ;  /* 0x000000ff0300720b */ /* 0x000fe40003f04000 */
[----:B------:R-:W-:-:S02]  /*0430*/  FSEL R11, R2, R11, P1 ;  /* 0x0000000b020b7208 */ /* 0x000fc40000800000 */
[----:B------:R-:W-:Y:S01]  /*0440*/  FSEL R10, R3, R10, P0 ;  /* 0x0000000a030a7208 */ /* 0x000fe20000000000 */
[----:B-1----:R-:W-:-:S04]  /*0450*/  IMAD.WIDE R2, R0, 0x4, R8 ;  /* 0x0000000400027825 */ /* 0x002fc800078e0208 */
[----:B---3--:R-:W-:Y:S01]  /*0460*/  FADD R4, R4, R11 ;  /* 0x0000000b04047221 */ /* 0x008fe20000000000 */
[----:B------:R-:W-:-:S05]  /*0470*/  FADD R5, R5, R10 ;  /* 0x0000000a05057221 */ /* 0x000fca0000000000 */
[----:B------:R-:W-:Y:S01]  /*0480*/  STG.E.64 desc[UR4][R2.64], R4 ;  /* 0x0000000402007986 */ /* 0x000fe2000c101b04 */
[----:B------:R-:W-:Y:S05]  /*0490*/  EXIT ;  /* 0x000000000000794d */ /* 0x000fea0003800000 */
.L_x_0:
[----:B------:R-:W-:-:S00]  /*04a0*/  BRA `(.L_x_0) ;  /* 0xfffffffc00fc7947 */ /* 0x000fc0000383ffff */
[----:B------:R-:W-:-:S00]  /*04b0*/  NOP ;  /* 0x0000000000007918 */ /* 0x000fc00000000000 */
        /* <DEDUP_REMOVED lines=12> */
.L_x_1:


//--------------------- .nv.global.init           --------------------------
	.section	.nv.global.init,"aw",@progbits
.nv.global.init:
	.type		_$_str,@object
	.size		_$_str,(.L_0 - _$_str)
_$_str:
        /*0000*/ 	.byte	0x5f, 0x5f, 0x43, 0x55, 0x44, 0x41, 0x5f, 0x46, 0x54, 0x5a, 0x00
.L_0:


//--------------------- .nv.constant0.triton_poi_fused_add_elu_12 --------------------------
	.section	.nv.constant0.triton_poi_fused_add_elu_12,"a",@progbits
	.sectionflags	@""
	.align	4
.nv.constant0.triton_poi_fused_add_elu_12:
	.zero		556
